//
// Generated by NVIDIA NVVM Compiler
//
// Compiler Build ID: CL-36424714
// Cuda compilation tools, release 13.0, V13.0.88
// Based on NVVM 20.0.0
//

.version 9.0
.target sm_100
.address_size 64

	// .globl	_Z22naive_embedding_kernelPKiPfS1_ii

.visible .entry _Z22naive_embedding_kernelPKiPfS1_ii(
	.param .u64 .ptr .align 1 _Z22naive_embedding_kernelPKiPfS1_ii_param_0,
	.param .u64 .ptr .align 1 _Z22naive_embedding_kernelPKiPfS1_ii_param_1,
	.param .u64 .ptr .align 1 _Z22naive_embedding_kernelPKiPfS1_ii_param_2,
	.param .u32 _Z22naive_embedding_kernelPKiPfS1_ii_param_3,
	.param .u32 _Z22naive_embedding_kernelPKiPfS1_ii_param_4
)
{
	.reg .pred 	%p<3>;
	.reg .b32 	%r<13>;
	.reg .b32 	%f<2>;
	.reg .b64 	%rd<12>;

	ld.param.u64 	%rd4, [_Z22naive_embedding_kernelPKiPfS1_ii_param_0];
	ld.param.u64 	%rd2, [_Z22naive_embedding_kernelPKiPfS1_ii_param_1];
	ld.param.u64 	%rd3, [_Z22naive_embedding_kernelPKiPfS1_ii_param_2];
	ld.param.u32 	%r8, [_Z22naive_embedding_kernelPKiPfS1_ii_param_4];
	cvta.to.global.u64 	%rd5, %rd4;
	mov.u32 	%r9, %ctaid.x;
	mul.lo.s32 	%r1, %r8, %r9;
	mul.wide.u32 	%rd6, %r9, 4;
	add.s64 	%rd7, %rd5, %rd6;
	ld.global.nc.u32 	%r2, [%rd7];
	mov.u32 	%r12, %tid.x;
	setp.ge.s32 	%p1, %r12, %r8;
	@%p1 bra 	$L__BB0_3;
	mov.u32 	%r4, %ntid.x;
	mul.lo.s32 	%r5, %r2, %r8;
	cvta.to.global.u64 	%rd1, %rd3;
$L__BB0_2:
	add.s32 	%r10, %r12, %r5;
	mul.wide.s32 	%rd9, %r10, 4;
	add.s64 	%rd8, %rd2, %rd9;
	// begin inline asm
	ld.global.nc.f32 %f1, [%rd8];
	// end inline asm
	add.s32 	%r11, %r12, %r1;
	mul.wide.s32 	%rd10, %r11, 4;
	add.s64 	%rd11, %rd1, %rd10;
	st.global.f32 	[%rd11], %f1;
	add.s32 	%r12, %r12, %r4;
	setp.lt.s32 	%p2, %r12, %r8;
	@%p2 bra 	$L__BB0_2;
$L__BB0_3:
	ret;

}


// ===== COMPILED SASS (sm_100) =====

	.target	sm_100

	.elftype	@"ET_EXEC"


//--------------------- .note.nv.tkinfo           --------------------------
	.section	.note.nv.tkinfo,"",@"SHT_NOTE"
	.sectionflags	@"SHF_NOTE_NV_TKINFO"
	.tkinfo
        /*0018*/ 	.word	0x00000002
        /*0030*/ 	.string	""
        /*0030*/ 	.string	"ptxas"
        /*0030*/ 	.string	"Cuda compilation tools, release 13.0, V13.0.88"
        /*0030*/ 	.string	"Build cuda_13.0.r13.0/compiler.36424714_0"
        /*0030*/ 	.string	"-arch sm_100 -m 64 "



//--------------------- .note.nv.cuinfo           --------------------------
	.section	.note.nv.cuinfo,"",@"SHT_NOTE"
	.sectionflags	@"SHF_NOTE_NV_CUINFO"
        /*0018*/ 	.short	0x0002
        /*001a*/ 	.short	0x0064
        /*001c*/ 	.short	0x0082
	.zero		2


//--------------------- .nv.info                  --------------------------
	.section	.nv.info,"",@"SHT_CUDA_INFO"
	.align	4


	//----- nvinfo : EIATTR_REGCOUNT
	.align		4
        /*0000*/ 	.byte	0x04, 0x2f
        /*0002*/ 	.short	(.L_1 - .L_0)
	.align		4
.L_0:
        /*0004*/ 	.word	index@(_Z22naive_embedding_kernelPKiPfS1_ii)
        /*0008*/ 	.word	0x0000000e


	//----- nvinfo : EIATTR_FRAME_SIZE
	.align		4
.L_1:
        /*000c*/ 	.byte	0x04, 0x11
        /*000e*/ 	.short	(.L_3 - .L_2)
	.align		4
.L_2:
        /*0010*/ 	.word	index@(_Z22naive_embedding_kernelPKiPfS1_ii)
        /*0014*/ 	.word	0x00000000


	//----- nvinfo : EIATTR_MIN_STACK_SIZE
	.align		4
.L_3:
        /*0018*/ 	.byte	0x04, 0x12
        /*001a*/ 	.short	(.L_5 - .L_4)
	.align		4
.L_4:
        /*001c*/ 	.word	index@(_Z22naive_embedding_kernelPKiPfS1_ii)
        /*0020*/ 	.word	0x00000000
.L_5:


//--------------------- .nv.compat                --------------------------
	.section	.nv.compat,"",@"SHT_CUDA_COMPAT_INFO"
	.align	4
        /*0000*/ 	.byte	0x02, 0x09, 0x00, 0x00, 0x02, 0x02, 0x01, 0x00, 0x02, 0x05, 0x05, 0x00, 0x03, 0x07, 0x01, 0x01
        /*0010*/ 	.byte	0x02, 0x03, 0x00, 0x00, 0x02, 0x06, 0x01, 0x00, 0x04, 0x0b, 0x08, 0x00, 0x09, 0x00, 0x00, 0x00
        /*0020*/ 	.byte	0x00, 0x00, 0x00, 0x00


//--------------------- .nv.info._Z22naive_embedding_kernelPKiPfS1_ii --------------------------
	.section	.nv.info._Z22naive_embedding_kernelPKiPfS1_ii,"",@"SHT_CUDA_INFO"
	.sectionflags	@""
	.align	4


	//----- nvinfo : EIATTR_CUDA_API_VERSION
	.align		4
        /*0000*/ 	.byte	0x04, 0x37
        /*0002*/ 	.short	(.L_7 - .L_6)
.L_6:
        /*0004*/ 	.word	0x00000082


	//----- nvinfo : EIATTR_KPARAM_INFO
	.align		4
.L_7:
        /*0008*/ 	.byte	0x04, 0x17
        /*000a*/ 	.short	(.L_9 - .L_8)
.L_8:
        /*000c*/ 	.word	0x00000000
        /*0010*/ 	.short	0x0004
        /*0012*/ 	.short	0x001c
        /*0014*/ 	.byte	0x00, 0xf0, 0x11, 0x00


	//----- nvinfo : EIATTR_KPARAM_INFO
	.align		4
.L_9:
        /*0018*/ 	.byte	0x04, 0x17
        /*001a*/ 	.short	(.L_11 - .L_10)
.L_10:
        /*001c*/ 	.word	0x00000000
        /*0020*/ 	.short	0x0003
        /*0022*/ 	.short	0x0018
        /*0024*/ 	.byte	0x00, 0xf0, 0x11, 0x00


	//----- nvinfo : EIATTR_KPARAM_INFO
	.align		4
.L_11:
        /*0028*/ 	.byte	0x04, 0x17
        /*002a*/ 	.short	(.L_13 - .L_12)
.L_12:
        /*002c*/ 	.word	0x00000000
        /*0030*/ 	.short	0x0002
        /*0032*/ 	.short	0x0010
        /*0034*/ 	.byte	0x00, 0xf5, 0x21, 0x00


	//----- nvinfo : EIATTR_KPARAM_INFO
	.align		4
.L_13:
        /*0038*/ 	.byte	0x04, 0x17
        /*003a*/ 	.short	(.L_15 - .L_14)
.L_14:
        /*003c*/ 	.word	0x00000000
        /*0040*/ 	.short	0x0001
        /*0042*/ 	.short	0x0008
        /*0044*/ 	.byte	0x00, 0xf5, 0x21, 0x00


	//----- nvinfo : EIATTR_KPARAM_INFO
	.align		4
.L_15:
        /*0048*/ 	.byte	0x04, 0x17
        /*004a*/ 	.short	(.L_17 - .L_16)
.L_16:
        /*004c*/ 	.word	0x00000000
        /*0050*/ 	.short	0x0000
        /*0052*/ 	.short	0x0000
        /*0054*/ 	.byte	0x00, 0xf5, 0x21, 0x00


	//----- nvinfo : EIATTR_SPARSE_MMA_MASK
	.align		4
.L_17:
        /*0058*/ 	.byte	0x03, 0x50
        /*005a*/ 	.short	0x0000


	//----- nvinfo : EIATTR_MAXREG_COUNT
	.align		4
        /*005c*/ 	.byte	0x03, 0x1b
        /*005e*/ 	.short	0x00ff


	//----- nvinfo : EIATTR_MERCURY_ISA_VERSION
	.align		4
        /*0060*/ 	.byte	0x03, 0x5f
        /*0062*/ 	.short	0x0101


	//----- nvinfo : EIATTR_VRC_CTA_INIT_COUNT
	.align		4
        /*0064*/ 	.byte	0x02, 0x4a
	.zero		1
	.zero		1


	//----- nvinfo : EIATTR_EXIT_INSTR_OFFSETS
	.align		4
        /*0068*/ 	.byte	0x04, 0x1c
        /*006a*/ 	.short	(.L_19 - .L_18)


	//   ....[0]....
.L_18:
        /*006c*/ 	.word	0x00000040


	//   ....[1]....
        /*0070*/ 	.word	0x00000160


	//----- nvinfo : EIATTR_CRS_STACK_SIZE
	.align		4
.L_19:
        /*0074*/ 	.byte	0x04, 0x1e
        /*0076*/ 	.short	(.L_21 - .L_20)
.L_20:
        /*0078*/ 	.word	0x00000000


	//----- nvinfo : EIATTR_CBANK_PARAM_SIZE
	.align		4
.L_21:
        /*007c*/ 	.byte	0x03, 0x19
        /*007e*/ 	.short	0x0020


	//----- nvinfo : EIATTR_PARAM_CBANK
	.align		4
        /*0080*/ 	.byte	0x04, 0x0a
        /*0082*/ 	.short	(.L_23 - .L_22)
	.align		4
.L_22:
        /*0084*/ 	.word	index@(.nv.constant0._Z22naive_embedding_kernelPKiPfS1_ii)
        /*0088*/ 	.short	0x0380
        /*008a*/ 	.short	0x0020


	//----- nvinfo : EIATTR_SW_WAR
	.align		4
.L_23:
        /*008c*/ 	.byte	0x04, 0x36
        /*008e*/ 	.short	(.L_25 - .L_24)
.L_24:
        /*0090*/ 	.word	0x00000008
.L_25:


//--------------------- .nv.callgraph             --------------------------
	.section	.nv.callgraph,"",@"SHT_CUDA_CALLGRAPH"
	.align	4
	.sectionentsize	8
	.align		4
        /*0000*/ 	.word	0x00000000
	.align		4
        /*0004*/ 	.word	0xffffffff
	.align		4
        /*0008*/ 	.word	0x00000000
	.align		4
        /*000c*/ 	.word	0xfffffffe
	.align		4
        /*0010*/ 	.word	0x00000000
	.align		4
        /*0014*/ 	.word	0xfffffffd
	.align		4
        /*0018*/ 	.word	0x00000000
	.align		4
        /*001c*/ 	.word	0xfffffffc


//--------------------- .text._Z22naive_embedding_kernelPKiPfS1_ii --------------------------
	.section	.text._Z22naive_embedding_kernelPKiPfS1_ii,"ax",@progbits
	.align	128
        .global         _Z22naive_embedding_kernelPKiPfS1_ii
        .type           _Z22naive_embedding_kernelPKiPfS1_ii,@function
        .size           _Z22naive_embedding_kernelPKiPfS1_ii,(.L_x_2 - _Z22naive_embedding_kernelPKiPfS1_ii)
        .other          _Z22naive_embedding_kernelPKiPfS1_ii,@"STO_CUDA_ENTRY STV_DEFAULT"
_Z22naive_embedding_kernelPKiPfS1_ii:
.text._Z22naive_embedding_kernelPKiPfS1_ii:
[----:B------:R-:W-:Y:S01]  /*0000*/  LDC R1, c[0x0][0x37c] ;  /* 0x0000df00ff017b82 */ /* 0x000fe20000000800 */
[----:B------:R-:W0:Y:S01]  /*0010*/  S2R R11, SR_TID.X ;  /* 0x00000000000b7919 */ /* 0x000e220000002100 */
[----:B------:R-:W0:Y:S02]  /*0020*/  LDCU UR7, c[0x0][0x39c] ;  /* 0x00007380ff0777ac */ /* 0x000e240008000800 */
[----:B0-----:R-:W-:-:S13]  /*0030*/  ISETP.GE.AND P0, PT, R11, UR7, PT ;  /* 0x000000070b007c0c */ /* 0x001fda000bf06270 */
[----:B------:R-:W-:Y:S05]  /*0040*/  @P0 EXIT ;  /* 0x000000000000094d */ /* 0x000fea0003800000 */
[----:B------:R-:W0:Y:S01]  /*0050*/  S2R R10, SR_CTAID.X ;  /* 0x00000000000a7919 */ /* 0x000e220000002500 */
[----:B------:R-:W0:Y:S01]  /*0060*/  LDC.64 R2, c[0x0][0x380] ;  /* 0x0000e000ff027b82 */ /* 0x000e220000000a00 */
[----:B------:R-:W1:Y:S07]  /*0070*/  LDCU.64 UR4, c[0x0][0x358] ;  /* 0x00006b00ff0477ac */ /* 0x000e6e0008000a00 */
[----:B------:R-:W2:Y:S08]  /*0080*/  LDC.64 R6, c[0x0][0x388] ;  /* 0x0000e200ff067b82 */ /* 0x000eb00000000a00 */
[----:B------:R-:W3:Y:S01]  /*0090*/  LDC.64 R8, c[0x0][0x390] ;  /* 0x0000e400ff087b82 */ /* 0x000ee20000000a00 */
[----:B0-----:R-:W-:-:S05]  /*00a0*/  IMAD.WIDE.U32 R2, R10, 0x4, R2 ;  /* 0x000000040a027825 */ /* 0x001fca00078e0002 */
[----:B-1----:R0:W5:Y:S01]  /*00b0*/  LDG.E.CONSTANT R0, desc[UR4][R2.64] ;  /* 0x0000000402007981 */ /* 0x002162000c1e9900 */
[----:B------:R-:W1:Y:S02]  /*00c0*/  LDCU UR6, c[0x0][0x360] ;  /* 0x00006c00ff0677ac */ /* 0x000e640008000800 */
.L_x_0:
[----:B0---45:R-:W-:-:S04]  /*00d0*/  IMAD R3, R0, UR7, R11 ;  /* 0x0000000700037c24 */ /* 0x031fc8000f8e020b */
[----:B--2---:R-:W-:-:S06]  /*00e0*/  IMAD.WIDE R2, R3, 0x4, R6 ;  /* 0x0000000403027825 */ /* 0x004fcc00078e0206 */
[----:B------:R-:W2:Y:S01]  /*00f0*/  LDG.E.CONSTANT R3, desc[UR4][R2.64] ;  /* 0x0000000402037981 */ /* 0x000ea2000c1e9900 */
[----:B------:R-:W-:Y:S01]  /*0100*/  IMAD R5, R10, UR7, R11 ;  /* 0x000000070a057c24 */ /* 0x000fe2000f8e020b */
[----:B-1----:R-:W-:-:S03]  /*0110*/  IADD3 R11, PT, PT, R11, UR6, RZ ;  /* 0x000000060b0b7c10 */ /* 0x002fc6000fffe0ff */
[----:B---3--:R-:W-:Y:S01]  /*0120*/  IMAD.WIDE R4, R5, 0x4, R8 ;  /* 0x0000000405047825 */ /* 0x008fe200078e0208 */
[----:B------:R-:W-:-:S04]  /*0130*/  ISETP.GE.AND P0, PT, R11, UR7, PT ;  /* 0x000000070b007c0c */ /* 0x000fc8000bf06270 */
[----:B--2---:R4:W-:Y:S09]  /*0140*/  STG.E desc[UR4][R4.64], R3 ;  /* 0x0000000304007986 */ /* 0x0049f2000c101904 */
[----:B------:R-:W-:Y:S05]  /*0150*/  @!P0 BRA `(.L_x_0) ;  /* 0xfffffffc00dc8947 */ /* 0x000fea000383ffff */
[----:B------:R-:W-:Y:S05]  /*0160*/  EXIT ;  /* 0x000000000000794d */ /* 0x000fea0003800000 */
.L_x_1:
[----:B------:R-:W-:-:S00]  /*0170*/  BRA `(.L_x_1) ;  /* 0xfffffffc00fc7947 */ /* 0x000fc0000383ffff */
[----:B------:R-:W-:-:S00]  /*0180*/  NOP ;  /* 0x0000000000007918 */ /* 0x000fc00000000000 */
[----:B------:R-:W-:-:S00]  /*0190*/  NOP ;  /* 0x0000000000007918 */ /* 0x000fc00000000000 */
[----:B------:R-:W-:-:S00]  /*01a0*/  NOP ;  /* 0x0000000000007918 */ /* 0x000fc00000000000 */
[----:B------:R-:W-:-:S00]  /*01b0*/  NOP ;  /* 0x0000000000007918 */ /* 0x000fc00000000000 */
[----:B------:R-:W-:-:S00]  /*01c0*/  NOP ;  /* 0x0000000000007918 */ /* 0x000fc00000000000 */
[----:B------:R-:W-:-:S00]  /*01d0*/  NOP ;  /* 0x0000000000007918 */ /* 0x000fc00000000000 */
[----:B------:R-:W-:-:S00]  /*01e0*/  NOP ;  /* 0x0000000000007918 */ /* 0x000fc00000000000 */
[----:B------:R-:W-:-:S00]  /*01f0*/  NOP ;  /* 0x0000000000007918 */ /* 0x000fc00000000000 */
.L_x_2:


//--------------------- .nv.shared.reserved.0     --------------------------
	.section	.nv.shared.reserved.0,"aw",@nobits
	.weak		__nv_reservedSMEM_offset_0_alias
	.size		__nv_reservedSMEM_offset_0_alias, 0, 64
	.other		__nv_reservedSMEM_offset_0_alias,@"STO_CUDA_RESERVED_SHARED STV_DEFAULT"
__nv_reservedSMEM_offset_0_alias:
	.zero		0
	.zero		64


//--------------------- .nv.constant0._Z22naive_embedding_kernelPKiPfS1_ii --------------------------
	.section	.nv.constant0._Z22naive_embedding_kernelPKiPfS1_ii,"a",@progbits
	.sectionflags	@""
	.align	4
.nv.constant0._Z22naive_embedding_kernelPKiPfS1_ii:
	.zero		928


//--------------------- SYMBOLS --------------------------

	.type		.nv.reservedSmem.offset0,@object
	.size		.nv.reservedSmem.offset0,0x4
